//
// Generated by NVIDIA NVVM Compiler
//
// Compiler Build ID: CL-36424714
// Cuda compilation tools, release 13.0, V13.0.88
// Based on NVVM 20.0.0
//

.version 9.0
.target sm_100
.address_size 64

	// .globl	_Z19game_of_life_kernelPKmPmi

.visible .entry _Z19game_of_life_kernelPKmPmi(
	.param .u64 .ptr .align 1 _Z19game_of_life_kernelPKmPmi_param_0,
	.param .u64 .ptr .align 1 _Z19game_of_life_kernelPKmPmi_param_1,
	.param .u32 _Z19game_of_life_kernelPKmPmi_param_2
)
{
	.reg .pred 	%p<46>;
	.reg .b32 	%r<190>;
	.reg .b64 	%rd<84>;

	ld.param.u64 	%rd21, [_Z19game_of_life_kernelPKmPmi_param_0];
	ld.param.u64 	%rd20, [_Z19game_of_life_kernelPKmPmi_param_1];
	ld.param.u32 	%r42, [_Z19game_of_life_kernelPKmPmi_param_2];
	cvta.to.global.u64 	%rd1, %rd21;
	shr.s32 	%r1, %r42, 6;
	mov.u32 	%r43, %ctaid.y;
	mov.u32 	%r44, %ntid.y;
	mov.u32 	%r45, %tid.y;
	mad.lo.s32 	%r2, %r43, %r44, %r45;
	mov.u32 	%r46, %ctaid.x;
	mov.u32 	%r47, %ntid.x;
	mov.u32 	%r48, %tid.x;
	mad.lo.s32 	%r3, %r46, %r47, %r48;
	setp.ge.s32 	%p1, %r2, %r42;
	setp.ge.s32 	%p2, %r3, %r1;
	or.pred  	%p3, %p1, %p2;
	@%p3 bra 	$L__BB0_36;
	mul.lo.s32 	%r4, %r1, %r2;
	add.s32 	%r5, %r4, %r3;
	mul.wide.s32 	%rd23, %r5, 8;
	add.s64 	%rd2, %rd1, %rd23;
	ld.global.nc.u64 	%rd3, [%rd2];
	setp.eq.s32 	%p4, %r2, 0;
	mov.b64 	%rd80, 0;
	@%p4 bra 	$L__BB0_3;
	sub.s32 	%r49, %r4, %r1;
	add.s32 	%r50, %r49, %r3;
	mul.wide.s32 	%rd24, %r50, 8;
	add.s64 	%rd25, %rd1, %rd24;
	ld.global.nc.u64 	%rd80, [%rd25];
$L__BB0_3:
	add.s32 	%r6, %r42, -1;
	setp.ge.u32 	%p5, %r2, %r6;
	mov.b64 	%rd81, 0;
	@%p5 bra 	$L__BB0_5;
	mul.wide.s32 	%rd27, %r1, 8;
	add.s64 	%rd28, %rd2, %rd27;
	ld.global.nc.u64 	%rd81, [%rd28];
$L__BB0_5:
	setp.lt.s32 	%p6, %r3, 1;
	mov.b32 	%r175, 0;
	@%p6 bra 	$L__BB0_7;
	ld.global.nc.u64 	%rd29, [%rd2+-8];
	shr.u64 	%rd30, %rd29, 63;
	cvt.u32.u64 	%r175, %rd30;
$L__BB0_7:
	add.s32 	%r9, %r1, -1;
	setp.ge.s32 	%p7, %r3, %r9;
	mov.b32 	%r176, 0;
	@%p7 bra 	$L__BB0_9;
	ld.global.nc.u32 	%r53, [%rd2+8];
	and.b32  	%r176, %r53, 1;
$L__BB0_9:
	setp.lt.s32 	%p8, %r3, 1;
	setp.eq.s32 	%p9, %r2, 0;
	sub.s32 	%r55, %r4, %r1;
	cvt.s64.s32 	%rd31, %r55;
	cvt.s64.s32 	%rd8, %r3;
	add.s64 	%rd32, %rd8, %rd31;
	shl.b64 	%rd33, %rd32, 3;
	add.s64 	%rd9, %rd1, %rd33;
	mov.b32 	%r177, 0;
	or.pred  	%p10, %p9, %p8;
	@%p10 bra 	$L__BB0_11;
	ld.global.nc.u64 	%rd34, [%rd9+-8];
	shr.u64 	%rd35, %rd34, 63;
	cvt.u32.u64 	%r177, %rd35;
$L__BB0_11:
	setp.eq.s32 	%p11, %r2, 0;
	setp.ge.s32 	%p12, %r3, %r9;
	mov.b32 	%r178, 0;
	or.pred  	%p13, %p11, %p12;
	@%p13 bra 	$L__BB0_13;
	ld.global.nc.u32 	%r57, [%rd9+8];
	and.b32  	%r178, %r57, 1;
$L__BB0_13:
	setp.lt.s32 	%p14, %r3, 1;
	setp.ge.u32 	%p15, %r2, %r6;
	add.s32 	%r59, %r4, %r1;
	cvt.s64.s32 	%rd36, %r59;
	add.s64 	%rd37, %rd8, %rd36;
	shl.b64 	%rd38, %rd37, 3;
	add.s64 	%rd10, %rd1, %rd38;
	mov.b32 	%r179, 0;
	or.pred  	%p16, %p14, %p15;
	@%p16 bra 	$L__BB0_15;
	ld.global.nc.u64 	%rd39, [%rd10+-8];
	shr.u64 	%rd40, %rd39, 63;
	cvt.u32.u64 	%r179, %rd40;
$L__BB0_15:
	setp.ge.s32 	%p17, %r3, %r9;
	setp.ge.u32 	%p18, %r2, %r6;
	mov.b32 	%r180, 0;
	or.pred  	%p19, %p18, %p17;
	@%p19 bra 	$L__BB0_17;
	ld.global.nc.u32 	%r61, [%rd10+8];
	and.b32  	%r180, %r61, 1;
$L__BB0_17:
	setp.eq.s32 	%p20, %r2, 0;
	mov.b32 	%r181, 0;
	@%p20 bra 	$L__BB0_19;
	setp.gt.s32 	%p21, %r3, 0;
	selp.b32 	%r63, %r177, 0, %p21;
	cvt.u32.u64 	%r64, %rd80;
	and.b32  	%r65, %r64, 1;
	shr.u32 	%r66, %r64, 1;
	and.b32  	%r67, %r66, 1;
	add.s32 	%r68, %r67, %r65;
	add.s32 	%r181, %r68, %r63;
$L__BB0_19:
	setp.ge.u32 	%p22, %r2, %r6;
	cvt.u32.u64 	%r69, %rd3;
	shr.u32 	%r70, %r69, 1;
	and.b32  	%r71, %r70, 1;
	add.s32 	%r72, %r175, %r71;
	add.s32 	%r182, %r72, %r181;
	@%p22 bra 	$L__BB0_21;
	setp.gt.s32 	%p23, %r3, 0;
	selp.b32 	%r73, %r179, 0, %p23;
	cvt.u32.u64 	%r74, %rd81;
	and.b32  	%r75, %r74, 1;
	shr.u32 	%r76, %r74, 1;
	and.b32  	%r77, %r76, 1;
	add.s32 	%r78, %r77, %r75;
	add.s32 	%r79, %r78, %r73;
	add.s32 	%r182, %r79, %r182;
$L__BB0_21:
	and.b64  	%rd42, %rd3, 1;
	setp.eq.b64 	%p24, %rd42, 1;
	and.b32  	%r81, %r182, 30;
	setp.eq.s32 	%p25, %r81, 2;
	setp.eq.s32 	%p26, %r182, 3;
	selp.u32 	%r82, -1, 0, %p26;
	selp.u32 	%r83, -1, 0, %p25;
	selp.b32 	%r84, %r83, %r82, %p24;
	cvt.u64.u32 	%rd43, %r84;
	and.b64  	%rd83, %rd43, 1;
	mov.b64 	%rd82, 3;
	mov.b32 	%r183, 0;
$L__BB0_22:
	setp.eq.s32 	%p27, %r2, 0;
	mov.b32 	%r184, 0;
	@%p27 bra 	$L__BB0_24;
	cvt.u32.u64 	%r86, %rd82;
	add.s32 	%r87, %r86, -3;
	shr.u64 	%rd44, %rd80, %r87;
	cvt.u32.u64 	%r88, %rd44;
	and.b32  	%r89, %r88, 1;
	add.s32 	%r90, %r86, -2;
	shr.u64 	%rd45, %rd80, %r90;
	cvt.u32.u64 	%r91, %rd45;
	and.b32  	%r92, %r91, 1;
	add.s32 	%r93, %r89, %r92;
	add.s32 	%r94, %r86, -1;
	shr.u64 	%rd46, %rd80, %r94;
	cvt.u32.u64 	%r95, %rd46;
	and.b32  	%r96, %r95, 1;
	add.s32 	%r184, %r93, %r96;
$L__BB0_24:
	setp.ge.u32 	%p28, %r2, %r6;
	add.s64 	%rd14, %rd82, -3;
	cvt.u32.u64 	%r97, %rd14;
	shr.u64 	%rd47, %rd3, %r97;
	cvt.u32.u64 	%r98, %rd47;
	and.b32  	%r99, %r98, 1;
	add.s64 	%rd15, %rd82, -1;
	cvt.u32.u64 	%r100, %rd15;
	shr.u64 	%rd48, %rd3, %r100;
	cvt.u32.u64 	%r101, %rd48;
	and.b32  	%r102, %r101, 1;
	add.s32 	%r103, %r102, %r99;
	add.s32 	%r185, %r103, %r184;
	@%p28 bra 	$L__BB0_26;
	shr.u64 	%rd49, %rd81, %r97;
	cvt.u32.u64 	%r105, %rd49;
	and.b32  	%r106, %r105, 1;
	cvt.u32.u64 	%r107, %rd82;
	add.s32 	%r108, %r107, -2;
	shr.u64 	%rd50, %rd81, %r108;
	cvt.u32.u64 	%r109, %rd50;
	and.b32  	%r110, %r109, 1;
	shr.u64 	%rd51, %rd81, %r100;
	cvt.u32.u64 	%r112, %rd51;
	and.b32  	%r113, %r112, 1;
	add.s32 	%r114, %r106, %r110;
	add.s32 	%r115, %r114, %r113;
	add.s32 	%r185, %r115, %r185;
$L__BB0_26:
	add.s64 	%rd16, %rd82, -2;
	cvt.u32.u64 	%r117, %rd16;
	shr.u64 	%rd52, %rd3, %r117;
	and.b64  	%rd53, %rd52, 1;
	setp.eq.b64 	%p30, %rd53, 1;
	and.b32  	%r118, %r185, 30;
	setp.eq.s32 	%p31, %r118, 2;
	setp.eq.s32 	%p32, %r185, 3;
	selp.u32 	%r119, -1, 0, %p32;
	selp.u32 	%r120, -1, 0, %p31;
	selp.b32 	%r121, %r120, %r119, %p30;
	cvt.u64.u32 	%rd54, %r121;
	and.b64  	%rd55, %rd54, 1;
	shl.b64 	%rd56, %rd55, %r117;
	or.b64  	%rd17, %rd56, %rd83;
	mov.b32 	%r186, 0;
	@%p27 bra 	$L__BB0_28;
	shr.u64 	%rd57, %rd80, %r117;
	cvt.u32.u64 	%r123, %rd57;
	and.b32  	%r124, %r123, 1;
	shr.u64 	%rd58, %rd80, %r100;
	cvt.u32.u64 	%r126, %rd58;
	and.b32  	%r127, %r126, 1;
	add.s32 	%r128, %r124, %r127;
	cvt.u32.u64 	%r129, %rd82;
	shr.u64 	%rd59, %rd80, %r129;
	cvt.u32.u64 	%r130, %rd59;
	and.b32  	%r131, %r130, 1;
	add.s32 	%r186, %r128, %r131;
$L__BB0_28:
	cvt.u32.u64 	%r133, %rd52;
	and.b32  	%r134, %r133, 1;
	cvt.u32.u64 	%r135, %rd82;
	shr.u64 	%rd61, %rd3, %r135;
	cvt.u32.u64 	%r136, %rd61;
	and.b32  	%r137, %r136, 1;
	add.s32 	%r138, %r137, %r134;
	add.s32 	%r187, %r138, %r186;
	@%p28 bra 	$L__BB0_30;
	shr.u64 	%rd62, %rd81, %r117;
	cvt.u32.u64 	%r140, %rd62;
	and.b32  	%r141, %r140, 1;
	shr.u64 	%rd63, %rd81, %r100;
	cvt.u32.u64 	%r143, %rd63;
	and.b32  	%r144, %r143, 1;
	shr.u64 	%rd64, %rd81, %r135;
	cvt.u32.u64 	%r146, %rd64;
	and.b32  	%r147, %r146, 1;
	add.s32 	%r148, %r141, %r144;
	add.s32 	%r149, %r148, %r147;
	add.s32 	%r187, %r149, %r187;
$L__BB0_30:
	shr.u64 	%rd65, %rd3, %r100;
	and.b64  	%rd66, %rd65, 1;
	setp.eq.b64 	%p34, %rd66, 1;
	and.b32  	%r151, %r187, 30;
	setp.eq.s32 	%p35, %r151, 2;
	setp.eq.s32 	%p36, %r187, 3;
	selp.u32 	%r152, -1, 0, %p36;
	selp.u32 	%r153, -1, 0, %p35;
	selp.b32 	%r154, %r153, %r152, %p34;
	cvt.u64.u32 	%rd67, %r154;
	and.b64  	%rd68, %rd67, 1;
	shl.b64 	%rd69, %rd68, %r100;
	or.b64  	%rd83, %rd69, %rd17;
	add.s64 	%rd82, %rd82, 2;
	add.s32 	%r183, %r183, 2;
	setp.ne.s32 	%p37, %r183, 62;
	@%p37 bra 	$L__BB0_22;
	setp.eq.s32 	%p38, %r2, 0;
	mov.b32 	%r188, 0;
	@%p38 bra 	$L__BB0_33;
	setp.lt.s32 	%p39, %r3, %r9;
	shr.u64 	%rd70, %rd80, 62;
	cvt.u32.u64 	%r156, %rd70;
	and.b32  	%r157, %r156, 1;
	shr.u64 	%rd71, %rd80, 63;
	cvt.u32.u64 	%r158, %rd71;
	add.s32 	%r159, %r157, %r158;
	selp.b32 	%r160, %r178, 0, %p39;
	add.s32 	%r188, %r159, %r160;
$L__BB0_33:
	setp.ge.u32 	%p40, %r2, %r6;
	shr.u64 	%rd72, %rd3, 62;
	cvt.u32.u64 	%r161, %rd72;
	and.b32  	%r162, %r161, 1;
	add.s32 	%r163, %r176, %r162;
	add.s32 	%r189, %r163, %r188;
	@%p40 bra 	$L__BB0_35;
	setp.lt.s32 	%p41, %r3, %r9;
	shr.u64 	%rd73, %rd81, 62;
	cvt.u32.u64 	%r164, %rd73;
	and.b32  	%r165, %r164, 1;
	shr.u64 	%rd74, %rd81, 63;
	cvt.u32.u64 	%r166, %rd74;
	selp.b32 	%r167, %r180, 0, %p41;
	add.s32 	%r168, %r165, %r166;
	add.s32 	%r169, %r168, %r167;
	add.s32 	%r189, %r169, %r189;
$L__BB0_35:
	and.b32  	%r170, %r189, 30;
	setp.eq.s32 	%p42, %r170, 2;
	setp.eq.s32 	%p43, %r189, 3;
	setp.lt.s64 	%p44, %rd3, 0;
	selp.u32 	%r171, -1, 0, %p43;
	selp.u32 	%r172, -1, 0, %p42;
	selp.b32 	%r173, %r172, %r171, %p44;
	and.b32  	%r174, %r173, 1;
	setp.eq.b32 	%p45, %r174, 1;
	selp.b64 	%rd75, -9223372036854775808, 0, %p45;
	or.b64  	%rd76, %rd75, %rd83;
	cvta.to.global.u64 	%rd77, %rd20;
	mul.wide.s32 	%rd78, %r5, 8;
	add.s64 	%rd79, %rd77, %rd78;
	st.global.u64 	[%rd79], %rd76;
$L__BB0_36:
	ret;

}


// ===== COMPILED SASS (sm_100) =====

	.target	sm_100

	.elftype	@"ET_EXEC"


//--------------------- .note.nv.tkinfo           --------------------------
	.section	.note.nv.tkinfo,"",@"SHT_NOTE"
	.sectionflags	@"SHF_NOTE_NV_TKINFO"
	.tkinfo
        /*0018*/ 	.word	0x00000002
        /*0030*/ 	.string	""
        /*0030*/ 	.string	"ptxas"
        /*0030*/ 	.string	"Cuda compilation tools, release 13.0, V13.0.88"
        /*0030*/ 	.string	"Build cuda_13.0.r13.0/compiler.36424714_0"
        /*0030*/ 	.string	"-arch sm_100 -m 64 "



//--------------------- .note.nv.cuinfo           --------------------------
	.section	.note.nv.cuinfo,"",@"SHT_NOTE"
	.sectionflags	@"SHF_NOTE_NV_CUINFO"
        /*0018*/ 	.short	0x0002
        /*001a*/ 	.short	0x0064
        /*001c*/ 	.short	0x0082
	.zero		2


//--------------------- .nv.info                  --------------------------
	.section	.nv.info,"",@"SHT_CUDA_INFO"
	.align	4


	//----- nvinfo : EIATTR_REGCOUNT
	.align		4
        /*0000*/ 	.byte	0x04, 0x2f
        /*0002*/ 	.short	(.L_1 - .L_0)
	.align		4
.L_0:
        /*0004*/ 	.word	index@(_Z19game_of_life_kernelPKmPmi)
        /*0008*/ 	.word	0x0000001c


	//----- nvinfo : EIATTR_FRAME_SIZE
	.align		4
.L_1:
        /*000c*/ 	.byte	0x04, 0x11
        /*000e*/ 	.short	(.L_3 - .L_2)
	.align		4
.L_2:
        /*0010*/ 	.word	index@(_Z19game_of_life_kernelPKmPmi)
        /*0014*/ 	.word	0x00000000


	//----- nvinfo : EIATTR_MIN_STACK_SIZE
	.align		4
.L_3:
        /*0018*/ 	.byte	0x04, 0x12
        /*001a*/ 	.short	(.L_5 - .L_4)
	.align		4
.L_4:
        /*001c*/ 	.word	index@(_Z19game_of_life_kernelPKmPmi)
        /*0020*/ 	.word	0x00000000
.L_5:


//--------------------- .nv.compat                --------------------------
	.section	.nv.compat,"",@"SHT_CUDA_COMPAT_INFO"
	.align	4
        /*0000*/ 	.byte	0x02, 0x09, 0x00, 0x00, 0x02, 0x02, 0x01, 0x00, 0x02, 0x05, 0x05, 0x00, 0x03, 0x07, 0x01, 0x01
        /*0010*/ 	.byte	0x02, 0x03, 0x00, 0x00, 0x02, 0x06, 0x01, 0x00, 0x04, 0x0b, 0x08, 0x00, 0x09, 0x00, 0x00, 0x00
        /*0020*/ 	.byte	0x00, 0x00, 0x00, 0x00


//--------------------- .nv.info._Z19game_of_life_kernelPKmPmi --------------------------
	.section	.nv.info._Z19game_of_life_kernelPKmPmi,"",@"SHT_CUDA_INFO"
	.sectionflags	@""
	.align	4


	//----- nvinfo : EIATTR_CUDA_API_VERSION
	.align		4
        /*0000*/ 	.byte	0x04, 0x37
        /*0002*/ 	.short	(.L_7 - .L_6)
.L_6:
        /*0004*/ 	.word	0x00000082


	//----- nvinfo : EIATTR_KPARAM_INFO
	.align		4
.L_7:
        /*0008*/ 	.byte	0x04, 0x17
        /*000a*/ 	.short	(.L_9 - .L_8)
.L_8:
        /*000c*/ 	.word	0x00000000
        /*0010*/ 	.short	0x0002
        /*0012*/ 	.short	0x0010
        /*0014*/ 	.byte	0x00, 0xf0, 0x11, 0x00


	//----- nvinfo : EIATTR_KPARAM_INFO
	.align		4
.L_9:
        /*0018*/ 	.byte	0x04, 0x17
        /*001a*/ 	.short	(.L_11 - .L_10)
.L_10:
        /*001c*/ 	.word	0x00000000
        /*0020*/ 	.short	0x0001
        /*0022*/ 	.short	0x0008
        /*0024*/ 	.byte	0x00, 0xf5, 0x21, 0x00


	//----- nvinfo : EIATTR_KPARAM_INFO
	.align		4
.L_11:
        /*0028*/ 	.byte	0x04, 0x17
        /*002a*/ 	.short	(.L_13 - .L_12)
.L_12:
        /*002c*/ 	.word	0x00000000
        /*0030*/ 	.short	0x0000
        /*0032*/ 	.short	0x0000
        /*0034*/ 	.byte	0x00, 0xf5, 0x21, 0x00


	//----- nvinfo : EIATTR_SPARSE_MMA_MASK
	.align		4
.L_13:
        /*0038*/ 	.byte	0x03, 0x50
        /*003a*/ 	.short	0x0000


	//----- nvinfo : EIATTR_MAXREG_COUNT
	.align		4
        /*003c*/ 	.byte	0x03, 0x1b
        /*003e*/ 	.short	0x00ff


	//----- nvinfo : EIATTR_MERCURY_ISA_VERSION
	.align		4
        /*0040*/ 	.byte	0x03, 0x5f
        /*0042*/ 	.short	0x0101


	//----- nvinfo : EIATTR_VRC_CTA_INIT_COUNT
	.align		4
        /*0044*/ 	.byte	0x02, 0x4a
	.zero		1
	.zero		1


	//----- nvinfo : EIATTR_EXIT_INSTR_OFFSETS
	.align		4
        /*0048*/ 	.byte	0x04, 0x1c
        /*004a*/ 	.short	(.L_15 - .L_14)


	//   ....[0]....
.L_14:
        /*004c*/ 	.word	0x000000d0


	//   ....[1]....
        /*0050*/ 	.word	0x00000d10


	//----- nvinfo : EIATTR_CRS_STACK_SIZE
	.align		4
.L_15:
        /*0054*/ 	.byte	0x04, 0x1e
        /*0056*/ 	.short	(.L_17 - .L_16)
.L_16:
        /*0058*/ 	.word	0x00000000


	//----- nvinfo : EIATTR_CBANK_PARAM_SIZE
	.align		4
.L_17:
        /*005c*/ 	.byte	0x03, 0x19
        /*005e*/ 	.short	0x0014


	//----- nvinfo : EIATTR_PARAM_CBANK
	.align		4
        /*0060*/ 	.byte	0x04, 0x0a
        /*0062*/ 	.short	(.L_19 - .L_18)
	.align		4
.L_18:
        /*0064*/ 	.word	index@(.nv.constant0._Z19game_of_life_kernelPKmPmi)
        /*0068*/ 	.short	0x0380
        /*006a*/ 	.short	0x0014


	//----- nvinfo : EIATTR_SW_WAR
	.align		4
.L_19:
        /*006c*/ 	.byte	0x04, 0x36
        /*006e*/ 	.short	(.L_21 - .L_20)
.L_20:
        /*0070*/ 	.word	0x00000008
.L_21:


//--------------------- .nv.callgraph             --------------------------
	.section	.nv.callgraph,"",@"SHT_CUDA_CALLGRAPH"
	.align	4
	.sectionentsize	8
	.align		4
        /*0000*/ 	.word	0x00000000
	.align		4
        /*0004*/ 	.word	0xffffffff
	.align		4
        /*0008*/ 	.word	0x00000000
	.align		4
        /*000c*/ 	.word	0xfffffffe
	.align		4
        /*0010*/ 	.word	0x00000000
	.align		4
        /*0014*/ 	.word	0xfffffffd
	.align		4
        /*0018*/ 	.word	0x00000000
	.align		4
        /*001c*/ 	.word	0xfffffffc


//--------------------- .text._Z19game_of_life_kernelPKmPmi --------------------------
	.section	.text._Z19game_of_life_kernelPKmPmi,"ax",@progbits
	.align	128
        .global         _Z19game_of_life_kernelPKmPmi
        .type           _Z19game_of_life_kernelPKmPmi,@function
        .size           _Z19game_of_life_kernelPKmPmi,(.L_x_6 - _Z19game_of_life_kernelPKmPmi)
        .other          _Z19game_of_life_kernelPKmPmi,@"STO_CUDA_ENTRY STV_DEFAULT"
_Z19game_of_life_kernelPKmPmi:
.text._Z19game_of_life_kernelPKmPmi:
[----:B------:R-:W-:Y:S01]  /*0000*/  LDC R1, c[0x0][0x37c] ;  /* 0x0000df00ff017b82 */ /* 0x000fe20000000800 */
[----:B------:R-:W0:Y:S07]  /*0010*/  S2R R3, SR_TID.X ;  /* 0x0000000000037919 */ /* 0x000e2e0000002100 */
[----:B------:R-:W1:Y:S01]  /*0020*/  LDC R13, c[0x0][0x364] ;  /* 0x0000d900ff0d7b82 */ /* 0x000e620000000800 */
[----:B------:R-:W1:Y:S07]  /*0030*/  S2R R0, SR_TID.Y ;  /* 0x0000000000007919 */ /* 0x000e6e0000002200 */
[----:B------:R-:W0:Y:S08]  /*0040*/  S2UR UR5, SR_CTAID.X ;  /* 0x00000000000579c3 */ /* 0x000e300000002500 */
[----:B------:R-:W0:Y:S08]  /*0050*/  LDC R14, c[0x0][0x360] ;  /* 0x0000d800ff0e7b82 */ /* 0x000e300000000800 */
[----:B------:R-:W2:Y:S08]  /*0060*/  LDC R6, c[0x0][0x390] ;  /* 0x0000e400ff067b82 */ /* 0x000eb00000000800 */
[----:B------:R-:W1:Y:S01]  /*0070*/  S2UR UR4, SR_CTAID.Y ;  /* 0x00000000000479c3 */ /* 0x000e620000002600 */
[----:B0-----:R-:W-:Y:S01]  /*0080*/  IMAD R14, R14, UR5, R3 ;  /* 0x000000050e0e7c24 */ /* 0x001fe2000f8e0203 */
[----:B--2---:R-:W-:-:S04]  /*0090*/  SHF.R.S32.HI R15, RZ, 0x6, R6 ;  /* 0x00000006ff0f7819 */ /* 0x004fc80000011406 */
[----:B------:R-:W-:Y:S01]  /*00a0*/  ISETP.GE.AND P0, PT, R14, R15, PT ;  /* 0x0000000f0e00720c */ /* 0x000fe20003f06270 */
[----:B-1----:R-:W-:-:S05]  /*00b0*/  IMAD R13, R13, UR4, R0 ;  /* 0x000000040d0d7c24 */ /* 0x002fca000f8e0200 */
[----:B------:R-:W-:-:S13]  /*00c0*/  ISETP.GE.OR P0, PT, R13, R6, P0 ;  /* 0x000000060d00720c */ /* 0x000fda0000706670 */
[----:B------:R-:W-:Y:S05]  /*00d0*/  @P0 EXIT ;  /* 0x000000000000094d */ /* 0x000fea0003800000 */
[----:B------:R-:W0:Y:S01]  /*00e0*/  LDC.64 R2, c[0x0][0x380] ;  /* 0x0000e000ff027b82 */ /* 0x000e220000000a00 */
[----:B------:R-:W1:Y:S01]  /*00f0*/  LDCU.64 UR8, c[0x0][0x358] ;  /* 0x00006b00ff0877ac */ /* 0x000e620008000a00 */
[----:B------:R-:W-:Y:S01]  /*0100*/  IMAD R4, R15, R13, RZ ;  /* 0x0000000d0f047224 */ /* 0x000fe200078e02ff */
[C---:B------:R-:W-:Y:S01]  /*0110*/  ISETP.GE.AND P4, PT, R14.reuse, 0x1, PT ;  /* 0x000000010e00780c */ /* 0x040fe20003f86270 */
[----:B------:R-:W2:Y:S02]  /*0120*/  LDCU.64 UR4, c[0x0][0x380] ;  /* 0x00007000ff0477ac */ /* 0x000ea40008000a00 */
[----:B------:R-:W-:-:S04]  /*0130*/  IMAD.IADD R12, R14, 0x1, R4 ;  /* 0x000000010e0c7824 */ /* 0x000fc800078e0204 */
[----:B0-----:R-:W-:-:S06]  /*0140*/  IMAD.WIDE R10, R12, 0x8, R2 ;  /* 0x000000080c0a7825 */ /* 0x001fcc00078e0202 */
[----:B-1----:R-:W3:Y:S01]  /*0150*/  @P4 LDG.E.CONSTANT R24, desc[UR8][R10.64+-0x4] ;  /* 0xfffffc080a184981 */ /* 0x002ee2000c1e9900 */
[C---:B------:R-:W-:Y:S01]  /*0160*/  ISETP.NE.AND P2, PT, R13.reuse, RZ, PT ;  /* 0x000000ff0d00720c */ /* 0x040fe20003f45270 */
[----:B------:R-:W-:Y:S01]  /*0170*/  IMAD.IADD R5, R4, 0x1, -R15 ;  /* 0x0000000104057824 */ /* 0x000fe200078e0a0f */
[----:B------:R-:W-:Y:S01]  /*0180*/  ISETP.EQ.OR P0, PT, R13, RZ, !P4 ;  /* 0x000000ff0d00720c */ /* 0x000fe20006702670 */
[----:B------:R-:W-:Y:S01]  /*0190*/  VIADD R0, R6, 0xffffffff ;  /* 0xffffffff06007836 */ /* 0x000fe20000000000 */
[----:B------:R-:W-:Y:S01]  /*01a0*/  SHF.R.S32.HI R6, RZ, 0x1f, R14 ;  /* 0x0000001fff067819 */ /* 0x000fe2000001140e */
[----:B------:R-:W-:Y:S01]  /*01b0*/  IMAD.IADD R7, R15, 0x1, R4 ;  /* 0x000000010f077824 */ /* 0x000fe200078e0204 */
[----:B------:R-:W-:Y:S02]  /*01c0*/  IADD3 R8, P1, PT, R14, R5, RZ ;  /* 0x000000050e087210 */ /* 0x000fe40007f3e0ff */
[----:B------:R-:W-:Y:S02]  /*01d0*/  ISETP.GE.U32.AND P5, PT, R13, R0, PT ;  /* 0x000000000d00720c */ /* 0x000fe40003fa6070 */
[----:B------:R-:W-:-:S02]  /*01e0*/  LEA.HI.X.SX32 R5, R5, R6, 0x1, P1 ;  /* 0x0000000605057211 */ /* 0x000fc400008f0eff */
[----:B--2---:R-:W-:Y:S02]  /*01f0*/  LEA R16, P1, R8, UR4, 0x3 ;  /* 0x0000000408107c11 */ /* 0x004fe4000f8218ff */
[C---:B------:R-:W-:Y:S02]  /*0200*/  @P2 IADD3 R21, PT, PT, R14.reuse, R4, -R15 ;  /* 0x000000040e152210 */ /* 0x040fe40007ffe80f */
[C---:B------:R-:W-:Y:S02]  /*0210*/  IADD3 R4, P3, PT, R14.reuse, R7, RZ ;  /* 0x000000070e047210 */ /* 0x040fe40007f7e0ff */
[----:B------:R-:W-:Y:S01]  /*0220*/  ISETP.LT.OR P6, PT, R14, 0x1, P5 ;  /* 0x000000010e00780c */ /* 0x000fe20002fc1670 */
[----:B------:R-:W-:Y:S01]  /*0230*/  @P2 IMAD.WIDE R20, R21, 0x8, R2 ;  /* 0x0000000815142825 */ /* 0x000fe200078e0202 */
[----:B------:R-:W-:Y:S02]  /*0240*/  LEA.HI.X R17, R8, UR5, R5, 0x3, P1 ;  /* 0x0000000508117c11 */ /* 0x000fe400088f1c05 */
[----:B------:R-:W-:-:S02]  /*0250*/  CS2R R2, SRZ ;  /* 0x0000000000027805 */ /* 0x000fc4000001ff00 */
[----:B------:R-:W-:Y:S02]  /*0260*/  LEA.HI.X.SX32 R7, R7, R6, 0x1, P3 ;  /* 0x0000000607077211 */ /* 0x000fe400018f0eff */
[C---:B------:R-:W-:Y:S01]  /*0270*/  LEA R8, P1, R4.reuse, UR4, 0x3 ;  /* 0x0000000404087c11 */ /* 0x040fe2000f8218ff */
[----:B------:R-:W2:Y:S01]  /*0280*/  @!P0 LDG.E.CONSTANT R25, desc[UR8][R16.64+-0x4] ;  /* 0xfffffc0810198981 */ /* 0x000ea2000c1e9900 */
[C---:B------:R-:W-:Y:S02]  /*0290*/  @!P5 IMAD.WIDE R22, R15.reuse, 0x8, R10 ;  /* 0x000000080f16d825 */ /* 0x040fe400078e020a */
[----:B------:R-:W-:Y:S02]  /*02a0*/  LEA.HI.X R9, R4, UR5, R7, 0x3, P1 ;  /* 0x0000000504097c11 */ /* 0x000fe400088f1c07 */
[----:B------:R-:W-:Y:S01]  /*02b0*/  CS2R R4, SRZ ;  /* 0x0000000000047805 */ /* 0x000fe2000001ff00 */
[----:B------:R0:W4:Y:S04]  /*02c0*/  @P2 LDG.E.64.CONSTANT R2, desc[UR8][R20.64] ;  /* 0x0000000814022981 */ /* 0x000128000c1e9b00 */
[----:B------:R-:W5:Y:S04]  /*02d0*/  @!P6 LDG.E.CONSTANT R18, desc[UR8][R8.64+-0x4] ;  /* 0xfffffc080812e981 */ /* 0x000f68000c1e9900 */
[----:B------:R1:W5:Y:S04]  /*02e0*/  @!P5 LDG.E.64.CONSTANT R4, desc[UR8][R22.64] ;  /* 0x000000081604d981 */ /* 0x000368000c1e9b00 */
[----:B------:R-:W5:Y:S01]  /*02f0*/  LDG.E.64.CONSTANT R6, desc[UR8][R10.64] ;  /* 0x000000080a067981 */ /* 0x000f62000c1e9b00 */
[----:B------:R-:W-:-:S02]  /*0300*/  VIADD R15, R15, 0xffffffff ;  /* 0xffffffff0f0f7836 */ /* 0x000fc40000000000 */
[----:B------:R-:W-:-:S03]  /*0310*/  IMAD.MOV.U32 R19, RZ, RZ, RZ ;  /* 0x000000ffff137224 */ /* 0x000fc600078e00ff */
[----:B------:R-:W-:-:S04]  /*0320*/  ISETP.GE.AND P1, PT, R14, R15, PT ;  /* 0x0000000f0e00720c */ /* 0x000fc80003f26270 */
[----:B------:R-:W-:-:S09]  /*0330*/  ISETP.EQ.OR P3, PT, R13, RZ, P1 ;  /* 0x000000ff0d00720c */ /* 0x000fd20000f62670 */
[----:B------:R5:W5:Y:S04]  /*0340*/  @!P1 LDG.E.CONSTANT R20, desc[UR8][R10.64+0x8] ;  /* 0x000008080a149981 */ /* 0x000b68000c1e9900 */
[----:B------:R-:W5:Y:S01]  /*0350*/  @!P3 LDG.E.CONSTANT R16, desc[UR8][R16.64+0x8] ;  /* 0x000008081010b981 */ /* 0x000f62000c1e9900 */
[----:B---3--:R-:W-:Y:S02]  /*0360*/  @P4 SHF.R.U32.HI R19, RZ, 0x1f, R24 ;  /* 0x0000001fff134819 */ /* 0x008fe40000011618 */
[----:B------:R-:W-:-:S13]  /*0370*/  ISETP.GE.U32.OR P4, PT, R13, R0, P1 ;  /* 0x000000000d00720c */ /* 0x000fda0000f86470 */
[----:B------:R3:W3:Y:S01]  /*0380*/  @!P4 LDG.E.CONSTANT R8, desc[UR8][R8.64+0x8] ;  /* 0x000008080808c981 */ /* 0x0006e2000c1e9900 */
[----:B0-----:R-:W-:Y:S01]  /*0390*/  IMAD.MOV.U32 R21, RZ, RZ, RZ ;  /* 0x000000ffff157224 */ /* 0x001fe200078e00ff */
[----:B-1----:R-:W-:Y:S02]  /*03a0*/  CS2R R22, SRZ ;  /* 0x0000000000167805 */ /* 0x002fe4000001ff00 */
[----:B--2---:R-:W-:Y:S02]  /*03b0*/  @!P0 SHF.R.U32.HI R21, RZ, 0x1f, R25 ;  /* 0x0000001fff158819 */ /* 0x004fe40000011619 */
[----:B------:R-:W-:Y:S02]  /*03c0*/  @P2 ISETP.GT.AND P0, PT, R14, RZ, PT ;  /* 0x000000ff0e00220c */ /* 0x000fe40003f04270 */
[----:B----4-:R-:W-:Y:S02]  /*03d0*/  @P2 SHF.R.U32.HI R25, RZ, 0x1, R2 ;  /* 0x00000001ff192819 */ /* 0x010fe40000011602 */
[----:B------:R-:W-:-:S02]  /*03e0*/  @P2 SEL R21, R21, RZ, P0 ;  /* 0x000000ff15152207 */ /* 0x000fc40000000000 */
[----:B------:R-:W-:Y:S02]  /*03f0*/  @P2 LOP3.LUT R24, R2, 0x1, RZ, 0xc0, !PT ;  /* 0x0000000102182812 */ /* 0x000fe400078ec0ff */
[----:B------:R-:W-:Y:S02]  /*0400*/  @P2 LOP3.LUT R25, R25, 0x1, RZ, 0xc0, !PT ;  /* 0x0000000119192812 */ /* 0x000fe400078ec0ff */
[----:B-----5:R-:W-:Y:S02]  /*0410*/  @!P6 SHF.R.U32.HI R23, RZ, 0x1f, R18 ;  /* 0x0000001fff17e819 */ /* 0x020fe40000011612 */
[----:B------:R-:W-:Y:S02]  /*0420*/  @!P5 SHF.R.U32.HI R11, RZ, 0x1, R4 ;  /* 0x00000001ff0bd819 */ /* 0x000fe40000011604 */
[----:B------:R-:W-:Y:S02]  /*0430*/  @!P5 ISETP.GT.AND P0, PT, R14, RZ, PT ;  /* 0x000000ff0e00d20c */ /* 0x000fe40003f04270 */
[----:B---3--:R-:W-:-:S02]  /*0440*/  SHF.R.U32.HI R9, RZ, 0x1, R6 ;  /* 0x00000001ff097819 */ /* 0x008fc40000011606 */
[----:B------:R-:W-:Y:S02]  /*0450*/  @P2 IADD3 R22, PT, PT, R21, R25, R24 ;  /* 0x0000001915162210 */ /* 0x000fe40007ffe018 */
[----:B------:R-:W-:Y:S02]  /*0460*/  @!P5 LOP3.LUT R10, R4, 0x1, RZ, 0xc0, !PT ;  /* 0x00000001040ad812 */ /* 0x000fe400078ec0ff */
[----:B------:R-:W-:Y:S02]  /*0470*/  @!P5 LOP3.LUT R11, R11, 0x1, RZ, 0xc0, !PT ;  /* 0x000000010b0bd812 */ /* 0x000fe400078ec0ff */
[----:B------:R-:W-:Y:S02]  /*0480*/  @!P5 SEL R23, R23, RZ, P0 ;  /* 0x000000ff1717d207 */ /* 0x000fe40000000000 */
[----:B------:R-:W-:Y:S02]  /*0490*/  LOP3.LUT R9, R9, 0x1, RZ, 0xc0, !PT ;  /* 0x0000000109097812 */ /* 0x000fe400078ec0ff */
[----:B------:R-:W-:-:S02]  /*04a0*/  LOP3.LUT R17, R6, 0x1, RZ, 0xc0, !PT ;  /* 0x0000000106117812 */ /* 0x000fc400078ec0ff */
[----:B------:R-:W-:Y:S02]  /*04b0*/  @!P5 IADD3 R10, PT, PT, R23, R11, R10 ;  /* 0x0000000b170ad210 */ /* 0x000fe40007ffe00a */
[----:B------:R-:W-:Y:S02]  /*04c0*/  IADD3 R9, PT, PT, R22, R19, R9 ;  /* 0x0000001316097210 */ /* 0x000fe40007ffe009 */
[----:B------:R-:W-:-:S03]  /*04d0*/  ISETP.NE.U32.AND P0, PT, R17, 0x1, PT ;  /* 0x000000011100780c */ /* 0x000fc60003f05070 */
[----:B------:R-:W-:Y:S01]  /*04e0*/  @!P5 IMAD.IADD R9, R9, 0x1, R10 ;  /* 0x000000010909d824 */ /* 0x000fe200078e020a */
[----:B------:R-:W-:-:S04]  /*04f0*/  ISETP.NE.U32.AND.EX P0, PT, RZ, RZ, PT, P0 ;  /* 0x000000ffff00720c */ /* 0x000fc80003f05100 */
[C---:B------:R-:W-:Y:S02]  /*0500*/  LOP3.LUT R10, R9.reuse, 0x1e, RZ, 0xc0, !PT ;  /* 0x0000001e090a7812 */ /* 0x040fe400078ec0ff */
[----:B------:R-:W-:Y:S02]  /*0510*/  ISETP.NE.AND P6, PT, R9, 0x3, PT ;  /* 0x000000030900780c */ /* 0x000fe40003fc5270 */
[----:B------:R-:W-:Y:S02]  /*0520*/  ISETP.NE.AND P5, PT, R10, 0x2, PT ;  /* 0x000000020a00780c */ /* 0x000fe40003fa5270 */
[----:B------:R-:W-:Y:S02]  /*0530*/  SEL R17, RZ, 0xffffffff, P6 ;  /* 0xffffffffff117807 */ /* 0x000fe40003000000 */
[----:B------:R-:W-:Y:S02]  /*0540*/  CS2R R10, SRZ ;  /* 0x00000000000a7805 */ /* 0x000fe4000001ff00 */
[----:B------:R-:W-:Y:S01]  /*0550*/  @!P0 SEL R17, RZ, 0xffffffff, P5 ;  /* 0xffffffffff118807 */ /* 0x000fe20002800000 */
[----:B------:R-:W-:Y:S01]  /*0560*/  IMAD.MOV.U32 R9, RZ, RZ, RZ ;  /* 0x000000ffff097224 */ /* 0x000fe200078e00ff */
[----:B------:R-:W-:Y:S01]  /*0570*/  @!P3 LOP3.LUT R11, R16, 0x1, RZ, 0xc0, !PT ;  /* 0x00000001100bb812 */ /* 0x000fe200078ec0ff */
[----:B------:R-:W-:Y:S01]  /*0580*/  IMAD.MOV.U32 R16, RZ, RZ, RZ ;  /* 0x000000ffff107224 */ /* 0x000fe200078e00ff */
[----:B------:R-:W-:Y:S01]  /*0590*/  @!P1 LOP3.LUT R10, R20, 0x1, RZ, 0xc0, !PT ;  /* 0x00000001140a9812 */ /* 0x000fe200078ec0ff */
[----:B------:R-:W-:Y:S01]  /*05a0*/  UMOV UR10, 0x3 ;  /* 0x00000003000a7882 */ /* 0x000fe20000000000 */
[----:B------:R-:W-:Y:S01]  /*05b0*/  UMOV UR4, URZ ;  /* 0x000000ff00047c82 */ /* 0x000fe20008000000 */
[----:B------:R-:W-:-:S02]  /*05c0*/  @!P4 LOP3.LUT R9, R8, 0x1, RZ, 0xc0, !PT ;  /* 0x000000010809c812 */ /* 0x000fc400078ec0ff */
[----:B------:R-:W-:-:S07]  /*05d0*/  LOP3.LUT R8, R17, 0x1, RZ, 0xc0, !PT ;  /* 0x0000000111087812 */ /* 0x000fce00078ec0ff */
.L_x_4:
[----:B------:R-:W-:Y:S01]  /*05e0*/  UIADD3 UR11, UPT, UPT, UR10, -0x3, URZ ;  /* 0xfffffffd0a0b7890 */ /* 0x000fe2000fffe0ff */
[----:B------:R-:W-:Y:S01]  /*05f0*/  BSSY.RECONVERGENT B0, `(.L_x_0) ;  /* 0x0000013000007945 */ /* 0x000fe20003800200 */
[----:B------:R-:W-:Y:S01]  /*0600*/  UIADD3 UR12, UPT, UPT, UR10, -0x1, URZ ;  /* 0xffffffff0a0c7890 */ /* 0x000fe2000fffe0ff */
[----:B------:R-:W-:Y:S01]  /*0610*/  ISETP.GE.U32.AND P3, PT, R13, R0, PT ;  /* 0x000000000d00720c */ /* 0x000fe20003f66070 */
[----:B------:R-:W-:Y:S02]  /*0620*/  IMAD.MOV.U32 R18, RZ, RZ, RZ ;  /* 0x000000ffff127224 */ /* 0x000fe400078e00ff */
[C-C-:B------:R-:W-:Y:S02]  /*0630*/  SHF.R.U64 R21, R6.reuse, UR11, R7.reuse ;  /* 0x0000000b06157c19 */ /* 0x140fe40008001207 */
[----:B------:R-:W-:Y:S02]  /*0640*/  SHF.R.U64 R17, R6, UR12, R7 ;  /* 0x0000000c06117c19 */ /* 0x000fe40008001207 */
[----:B------:R-:W-:-:S02]  /*0650*/  LOP3.LUT R21, R21, 0x1, RZ, 0xc0, !PT ;  /* 0x0000000115157812 */ /* 0x000fc400078ec0ff */
[----:B------:R-:W-:Y:S01]  /*0660*/  LOP3.LUT R17, R17, 0x1, RZ, 0xc0, !PT ;  /* 0x0000000111117812 */ /* 0x000fe200078ec0ff */
[----:B------:R-:W-:Y:S06]  /*0670*/  @!P2 BRA `(.L_x_1) ;  /* 0x000000000028a947 */ /* 0x000fec0003800000 */
[----:B------:R-:W-:Y:S02]  /*0680*/  UIADD3 UR5, UPT, UPT, UR10, -0x3, URZ ;  /* 0xfffffffd0a057890 */ /* 0x000fe4000fffe0ff */
[----:B------:R-:W-:Y:S02]  /*0690*/  UIADD3 UR6, UPT, UPT, UR10, -0x2, URZ ;  /* 0xfffffffe0a067890 */ /* 0x000fe4000fffe0ff */
[----:B------:R-:W-:Y:S02]  /*06a0*/  UIADD3 UR7, UPT, UPT, UR10, -0x1, URZ ;  /* 0xffffffff0a077890 */ /* 0x000fe4000fffe0ff */
[C-C-:B------:R-:W-:Y:S02]  /*06b0*/  SHF.R.U64 R18, R2.reuse, UR5, R3.reuse ;  /* 0x0000000502127c19 */ /* 0x140fe40008001203 */
[C-C-:B------:R-:W-:Y:S02]  /*06c0*/  SHF.R.U64 R19, R2.reuse, UR6, R3.reuse ;  /* 0x0000000602137c19 */ /* 0x140fe40008001203 */
[----:B------:R-:W-:-:S02]  /*06d0*/  SHF.R.U64 R20, R2, UR7, R3 ;  /* 0x0000000702147c19 */ /* 0x000fc40008001203 */
[----:B------:R-:W-:Y:S02]  /*06e0*/  LOP3.LUT R18, R18, 0x1, RZ, 0xc0, !PT ;  /* 0x0000000112127812 */ /* 0x000fe400078ec0ff */
[----:B------:R-:W-:Y:S02]  /*06f0*/  LOP3.LUT R19, R19, 0x1, RZ, 0xc0, !PT ;  /* 0x0000000113137812 */ /* 0x000fe400078ec0ff */
[----:B------:R-:W-:-:S04]  /*0700*/  LOP3.LUT R20, R20, 0x1, RZ, 0xc0, !PT ;  /* 0x0000000114147812 */ /* 0x000fc800078ec0ff */
[----:B------:R-:W-:-:S07]  /*0710*/  IADD3 R18, PT, PT, R20, R18, R19 ;  /* 0x0000001214127210 */ /* 0x000fce0007ffe013 */
.L_x_1:
[----:B------:R-:W-:Y:S05]  /*0720*/  BSYNC.RECONVERGENT B0 ;  /* 0x0000000000007941 */ /* 0x000fea0003800200 */
.L_x_0:
[----:B------:R-:W-:Y:S01]  /*0730*/  BSSY.RECONVERGENT B0, `(.L_x_2) ;  /* 0x000000c000007945 */ /* 0x000fe20003800200 */
[----:B------:R-:W-:-:S03]  /*0740*/  IADD3 R18, PT, PT, R18, R17, R21 ;  /* 0x0000001112127210 */ /* 0x000fc60007ffe015 */
[----:B------:R-:W-:Y:S05]  /*0750*/  @P3 BRA `(.L_x_3) ;  /* 0x0000000000243947 */ /* 0x000fea0003800000 */
[----:B------:R-:W-:Y:S01]  /*0760*/  UIADD3 UR5, UPT, UPT, UR10, -0x2, URZ ;  /* 0xfffffffe0a057890 */ /* 0x000fe2000fffe0ff */
[C-C-:B------:R-:W-:Y:S02]  /*0770*/  SHF.R.U64 R19, R4.reuse, UR11, R5.reuse ;  /* 0x0000000b04137c19 */ /* 0x140fe40008001205 */
[C-C-:B------:R-:W-:Y:S02]  /*0780*/  SHF.R.U64 R21, R4.reuse, UR12, R5.reuse ;  /* 0x0000000c04157c19 */ /* 0x140fe40008001205 */
[----:B------:R-:W-:Y:S02]  /*0790*/  LOP3.LUT R19, R19, 0x1, RZ, 0xc0, !PT ;  /* 0x0000000113137812 */ /* 0x000fe400078ec0ff */
[----:B------:R-:W-:Y:S02]  /*07a0*/  SHF.R.U64 R20, R4, UR5, R5 ;  /* 0x0000000504147c19 */ /* 0x000fe40008001205 */
[----:B------:R-:W-:Y:S02]  /*07b0*/  LOP3.LUT R21, R21, 0x1, RZ, 0xc0, !PT ;  /* 0x0000000115157812 */ /* 0x000fe400078ec0ff */
[----:B------:R-:W-:-:S04]  /*07c0*/  LOP3.LUT R20, R20, 0x1, RZ, 0xc0, !PT ;  /* 0x0000000114147812 */ /* 0x000fc800078ec0ff */
[----:B------:R-:W-:-:S05]  /*07d0*/  IADD3 R19, PT, PT, R21, R19, R20 ;  /* 0x0000001315137210 */ /* 0x000fca0007ffe014 */
[----:B------:R-:W-:-:S07]  /*07e0*/  IMAD.IADD R18, R18, 0x1, R19 ;  /* 0x0000000112127824 */ /* 0x000fce00078e0213 */
.L_x_3:
[----:B------:R-:W-:Y:S05]  /*07f0*/  BSYNC.RECONVERGENT B0 ;  /* 0x0000000000007941 */ /* 0x000fea0003800200 */
.L_x_2:
[----:B------:R-:W-:Y:S01]  /*0800*/  UIADD3 UR5, UPT, UPT, UR10, -0x2, URZ ;  /* 0xfffffffe0a057890 */ /* 0x000fe2000fffe0ff */
[C-C-:B------:R-:W-:Y:S01]  /*0810*/  @P2 SHF.R.U64 R22, R2.reuse, UR12, R3.reuse ;  /* 0x0000000c02162c19 */ /* 0x140fe20008001203 */
[----:B------:R-:W-:Y:S01]  /*0820*/  IMAD.MOV.U32 R19, RZ, RZ, RZ ;  /* 0x000000ffff137224 */ /* 0x000fe200078e00ff */
[--C-:B------:R-:W-:Y:S01]  /*0830*/  @P2 SHF.R.U64 R23, R2, UR10, R3.reuse ;  /* 0x0000000a02172c19 */ /* 0x100fe20008001203 */
[----:B------:R-:W-:Y:S01]  /*0840*/  UIADD3 UR4, UPT, UPT, UR4, 0x2, URZ ;  /* 0x0000000204047890 */ /* 0x000fe2000fffe0ff */
[----:B------:R-:W-:Y:S02]  /*0850*/  @P2 LOP3.LUT R22, R22, 0x1, RZ, 0xc0, !PT ;  /* 0x0000000116162812 */ /* 0x000fe400078ec0ff */
[----:B------:R-:W-:Y:S01]  /*0860*/  @P2 SHF.R.U64 R21, R2, UR5, R3 ;  /* 0x0000000502152c19 */ /* 0x000fe20008001203 */
[----:B------:R-:W-:Y:S01]  /*0870*/  UISETP.NE.AND UP0, UPT, UR4, 0x3e, UPT ;  /* 0x0000003e0400788c */ /* 0x000fe2000bf05270 */
[----:B------:R-:W-:Y:S02]  /*0880*/  @P2 LOP3.LUT R23, R23, 0x1, RZ, 0xc0, !PT ;  /* 0x0000000117172812 */ /* 0x000fe400078ec0ff */
[----:B------:R-:W-:-:S02]  /*0890*/  @P2 LOP3.LUT R21, R21, 0x1, RZ, 0xc0, !PT ;  /* 0x0000000115152812 */ /* 0x000fc400078ec0ff */
[--C-:B------:R-:W-:Y:S02]  /*08a0*/  SHF.R.U64 R24, R6, UR5, R7.reuse ;  /* 0x0000000506187c19 */ /* 0x100fe40008001207 */
[----:B------:R-:W-:Y:S02]  /*08b0*/  @P2 IADD3 R19, PT, PT, R23, R21, R22 ;  /* 0x0000001517132210 */ /* 0x000fe40007ffe016 */
[----:B------:R-:W-:Y:S02]  /*08c0*/  LOP3.LUT R22, R24, 0x1, RZ, 0xc0, !PT ;  /* 0x0000000118167812 */ /* 0x000fe400078ec0ff */
[----:B------:R-:W-:Y:S02]  /*08d0*/  SHF.R.U64 R20, R6, UR10, R7 ;  /* 0x0000000a06147c19 */ /* 0x000fe40008001207 */
[C-C-:B------:R-:W-:Y:S02]  /*08e0*/  @!P3 SHF.R.U64 R23, R4.reuse, UR12, R5.reuse ;  /* 0x0000000c0417bc19 */ /* 0x140fe40008001205 */
[C-C-:B------:R-:W-:Y:S01]  /*08f0*/  @!P3 SHF.R.U64 R24, R4.reuse, UR10, R5.reuse ;  /* 0x0000000a0418bc19 */ /* 0x140fe20008001205 */
[----:B------:R-:W-:Y:S01]  /*0900*/  UIADD3 UR10, UPT, UPT, UR10, 0x2, URZ ;  /* 0x000000020a0a7890 */ /* 0x000fe2000fffe0ff */
[----:B------:R-:W-:-:S02]  /*0910*/  @!P3 SHF.R.U64 R21, R4, UR5, R5 ;  /* 0x000000050415bc19 */ /* 0x000fc40008001205 */
[----:B------:R-:W-:Y:S02]  /*0920*/  ISETP.NE.U32.AND P0, PT, R22, 0x1, PT ;  /* 0x000000011600780c */ /* 0x000fe40003f05070 */
[----:B------:R-:W-:Y:S02]  /*0930*/  @!P3 LOP3.LUT R23, R23, 0x1, RZ, 0xc0, !PT ;  /* 0x000000011717b812 */ /* 0x000fe400078ec0ff */
[----:B------:R-:W-:Y:S02]  /*0940*/  @!P3 LOP3.LUT R24, R24, 0x1, RZ, 0xc0, !PT ;  /* 0x000000011818b812 */ /* 0x000fe400078ec0ff */
[----:B------:R-:W-:Y:S02]  /*0950*/  @!P3 LOP3.LUT R21, R21, 0x1, RZ, 0xc0, !PT ;  /* 0x000000011515b812 */ /* 0x000fe400078ec0ff */
[----:B------:R-:W-:Y:S02]  /*0960*/  LOP3.LUT R20, R20, 0x1, RZ, 0xc0, !PT ;  /* 0x0000000114147812 */ /* 0x000fe400078ec0ff */
[----:B------:R-:W-:-:S02]  /*0970*/  ISETP.NE.U32.AND.EX P0, PT, RZ, RZ, PT, P0 ;  /* 0x000000ffff00720c */ /* 0x000fc40003f05100 */
[----:B------:R-:W-:Y:S02]  /*0980*/  @!P3 IADD3 R24, PT, PT, R24, R21, R23 ;  /* 0x000000151818b210 */ /* 0x000fe40007ffe017 */
[----:B------:R-:W-:Y:S02]  /*0990*/  IADD3 R19, PT, PT, R19, R20, R22 ;  /* 0x0000001413137210 */ /* 0x000fe40007ffe016 */
[----:B------:R-:W-:Y:S02]  /*09a0*/  ISETP.NE.U32.AND P1, PT, R17, 0x1, PT ;  /* 0x000000011100780c */ /* 0x000fe40003f25070 */
[C---:B------:R-:W-:Y:S01]  /*09b0*/  LOP3.LUT R21, R18.reuse, 0x1e, RZ, 0xc0, !PT ;  /* 0x0000001e12157812 */ /* 0x040fe200078ec0ff */
[----:B------:R-:W-:Y:S01]  /*09c0*/  @!P3 IMAD.IADD R19, R19, 0x1, R24 ;  /* 0x000000011313b824 */ /* 0x000fe200078e0218 */
[----:B------:R-:W-:Y:S02]  /*09d0*/  ISETP.NE.U32.AND.EX P1, PT, RZ, RZ, PT, P1 ;  /* 0x000000ffff00720c */ /* 0x000fe40003f25110 */
[----:B------:R-:W-:-:S02]  /*09e0*/  ISETP.NE.AND P5, PT, R18, 0x3, PT ;  /* 0x000000031200780c */ /* 0x000fc40003fa5270 */
[----:B------:R-:W-:Y:S02]  /*09f0*/  ISETP.NE.AND P4, PT, R21, 0x2, PT ;  /* 0x000000021500780c */ /* 0x000fe40003f85270 */
[C---:B------:R-:W-:Y:S02]  /*0a00*/  LOP3.LUT R18, R19.reuse, 0x1e, RZ, 0xc0, !PT ;  /* 0x0000001e13127812 */ /* 0x040fe400078ec0ff */
[----:B------:R-:W-:Y:S02]  /*0a10*/  SEL R17, RZ, 0xffffffff, P5 ;  /* 0xffffffffff117807 */ /* 0x000fe40002800000 */
[----:B------:R-:W-:Y:S02]  /*0a20*/  @!P0 SEL R17, RZ, 0xffffffff, P4 ;  /* 0xffffffffff118807 */ /* 0x000fe40002000000 */
[----:B------:R-:W-:Y:S02]  /*0a30*/  ISETP.NE.AND P4, PT, R19, 0x3, PT ;  /* 0x000000031300780c */ /* 0x000fe40003f85270 */
[----:B------:R-:W-:-:S02]  /*0a40*/  ISETP.NE.AND P0, PT, R18, 0x2, PT ;  /* 0x000000021200780c */ /* 0x000fc40003f05270 */
[----:B------:R-:W-:Y:S02]  /*0a50*/  LOP3.LUT R21, R17, 0x1, RZ, 0xc0, !PT ;  /* 0x0000000111157812 */ /* 0x000fe400078ec0ff */
[----:B------:R-:W-:Y:S02]  /*0a60*/  SEL R17, RZ, 0xffffffff, P4 ;  /* 0xffffffffff117807 */ /* 0x000fe40002000000 */
[----:B------:R-:W-:Y:S02]  /*0a70*/  @!P1 SEL R17, RZ, 0xffffffff, P0 ;  /* 0xffffffffff119807 */ /* 0x000fe40000000000 */
[C---:B------:R-:W-:Y:S02]  /*0a80*/  SHF.L.U32 R19, R21.reuse, UR5, RZ ;  /* 0x0000000515137c19 */ /* 0x040fe400080006ff */
[----:B------:R-:W-:Y:S02]  /*0a90*/  SHF.L.U64.HI R21, R21, UR5, RZ ;  /* 0x0000000515157c19 */ /* 0x000fe400080102ff */
[----:B------:R-:W-:-:S02]  /*0aa0*/  LOP3.LUT R17, R17, 0x1, RZ, 0xc0, !PT ;  /* 0x0000000111117812 */ /* 0x000fc400078ec0ff */
[----:B------:R-:W-:Y:S02]  /*0ab0*/  LOP3.LUT R19, R19, R8, RZ, 0xfc, !PT ;  /* 0x0000000813137212 */ /* 0x000fe400078efcff */
[----:B------:R-:W-:Y:S02]  /*0ac0*/  LOP3.LUT R21, R21, R16, RZ, 0xfc, !PT ;  /* 0x0000001015157212 */ /* 0x000fe400078efcff */
[C---:B------:R-:W-:Y:S02]  /*0ad0*/  SHF.L.U32 R8, R17.reuse, UR12, RZ ;  /* 0x0000000c11087c19 */ /* 0x040fe400080006ff */
[----:B------:R-:W-:Y:S02]  /*0ae0*/  SHF.L.U64.HI R16, R17, UR12, RZ ;  /* 0x0000000c11107c19 */ /* 0x000fe400080102ff */
[----:B------:R-:W-:Y:S02]  /*0af0*/  LOP3.LUT R8, R8, R19, RZ, 0xfc, !PT ;  /* 0x0000001308087212 */ /* 0x000fe400078efcff */
[----:B------:R-:W-:Y:S01]  /*0b00*/  LOP3.LUT R16, R16, R21, RZ, 0xfc, !PT ;  /* 0x0000001510107212 */ /* 0x000fe200078efcff */
[----:B------:R-:W-:Y:S06]  /*0b10*/  BRA.U UP0, `(.L_x_4) ;  /* 0xfffffff900b07547 */ /* 0x000fec000b83ffff */
[----:B------:R-:W-:Y:S02]  /*0b20*/  ISETP.NE.AND P1, PT, R13, RZ, PT ;  /* 0x000000ff0d00720c */ /* 0x000fe40003f25270 */
[--C-:B------:R-:W-:Y:S02]  /*0b30*/  @!P3 SHF.R.U32.HI R2, RZ, 0x1e, R5.reuse ;  /* 0x0000001eff02b819 */ /* 0x100fe40000011605 */
[----:B------:R-:W-:Y:S02]  /*0b40*/  @!P3 SHF.R.U32.HI R4, RZ, 0x1f, R5 ;  /* 0x0000001fff04b819 */ /* 0x000fe40000011605 */
[----:B------:R-:W-:Y:S02]  /*0b50*/  @!P3 ISETP.GE.AND P2, PT, R14, R15, PT ;  /* 0x0000000f0e00b20c */ /* 0x000fe40003f46270 */
[----:B------:R-:W-:Y:S02]  /*0b60*/  SHF.R.U32.HI R5, RZ, 0x1e, R7 ;  /* 0x0000001eff057819 */ /* 0x000fe40000011607 */
[----:B------:R-:W-:-:S02]  /*0b70*/  @!P3 SEL R9, R9, RZ, !P2 ;  /* 0x000000ff0909b207 */ /* 0x000fc40005000000 */
[----:B------:R-:W-:Y:S02]  /*0b80*/  @!P3 LOP3.LUT R2, R2, 0x1, RZ, 0xc0, !PT ;  /* 0x000000010202b812 */ /* 0x000fe400078ec0ff */
[----:B------:R-:W-:Y:S02]  /*0b90*/  @P1 ISETP.GE.AND P0, PT, R14, R15, PT ;  /* 0x0000000f0e00120c */ /* 0x000fe40003f06270 */
[--C-:B------:R-:W-:Y:S02]  /*0ba0*/  @P1 SHF.R.U32.HI R0, RZ, 0x1e, R3.reuse ;  /* 0x0000001eff001819 */ /* 0x100fe40000011603 */
[----:B------:R-:W-:Y:S01]  /*0bb0*/  @P1 SHF.R.U32.HI R6, RZ, 0x1f, R3 ;  /* 0x0000001fff061819 */ /* 0x000fe20000011603 */
[----:B------:R-:W-:Y:S01]  /*0bc0*/  IMAD.MOV.U32 R3, RZ, RZ, RZ ;  /* 0x000000ffff037224 */ /* 0x000fe200078e00ff */
[----:B------:R-:W-:Y:S02]  /*0bd0*/  @P1 SEL R11, R11, RZ, !P0 ;  /* 0x000000ff0b0b1207 */ /* 0x000fe40004000000 */
[----:B------:R-:W-:-:S02]  /*0be0*/  @P1 LOP3.LUT R0, R0, 0x1, RZ, 0xc0, !PT ;  /* 0x0000000100001812 */ /* 0x000fc400078ec0ff */
[----:B------:R-:W-:Y:S02]  /*0bf0*/  @!P3 IADD3 R9, PT, PT, R9, R2, R4 ;  /* 0x000000020909b210 */ /* 0x000fe40007ffe004 */
[----:B------:R-:W-:Y:S02]  /*0c00*/  @P1 IADD3 R3, PT, PT, R11, R0, R6 ;  /* 0x000000000b031210 */ /* 0x000fe40007ffe006 */
[----:B------:R-:W-:Y:S02]  /*0c10*/  LOP3.LUT R0, R5, 0x1, RZ, 0xc0, !PT ;  /* 0x0000000105007812 */ /* 0x000fe400078ec0ff */
[----:B------:R-:W-:Y:S02]  /*0c20*/  ISETP.GE.AND P2, PT, R7, RZ, PT ;  /* 0x000000ff0700720c */ /* 0x000fe40003f46270 */
[----:B------:R-:W-:Y:S02]  /*0c30*/  IADD3 R0, PT, PT, R3, R10, R0 ;  /* 0x0000000a03007210 */ /* 0x000fe40007ffe000 */
[----:B------:R-:W0:Y:S03]  /*0c40*/  LDC.64 R2, c[0x0][0x388] ;  /* 0x0000e200ff027b82 */ /* 0x000e260000000a00 */
[----:B------:R-:W-:-:S05]  /*0c50*/  @!P3 IMAD.IADD R0, R0, 0x1, R9 ;  /* 0x000000010000b824 */ /* 0x000fca00078e0209 */
[C---:B------:R-:W-:Y:S02]  /*0c60*/  LOP3.LUT R4, R0.reuse, 0x1e, RZ, 0xc0, !PT ;  /* 0x0000001e00047812 */ /* 0x040fe400078ec0ff */
[----:B------:R-:W-:Y:S02]  /*0c70*/  ISETP.NE.AND P1, PT, R0, 0x3, PT ;  /* 0x000000030000780c */ /* 0x000fe40003f25270 */
[----:B------:R-:W-:Y:S02]  /*0c80*/  ISETP.NE.AND P0, PT, R4, 0x2, PT ;  /* 0x000000020400780c */ /* 0x000fe40003f05270 */
[----:B------:R-:W-:Y:S02]  /*0c90*/  SEL R0, RZ, 0xffffffff, P1 ;  /* 0xffffffffff007807 */ /* 0x000fe40000800000 */
[----:B------:R-:W-:-:S04]  /*0ca0*/  @!P2 SEL R0, RZ, 0xffffffff, P0 ;  /* 0xffffffffff00a807 */ /* 0x000fc80000000000 */
[----:B------:R-:W-:-:S04]  /*0cb0*/  LOP3.LUT R0, R0, 0x1, RZ, 0xc0, !PT ;  /* 0x0000000100007812 */ /* 0x000fc800078ec0ff */
[----:B------:R-:W-:Y:S01]  /*0cc0*/  ISETP.NE.U32.AND P0, PT, R0, 0x1, PT ;  /* 0x000000010000780c */ /* 0x000fe20003f05070 */
[----:B0-----:R-:W-:-:S03]  /*0cd0*/  IMAD.WIDE R12, R12, 0x8, R2 ;  /* 0x000000080c0c7825 */ /* 0x001fc600078e0202 */
[----:B------:R-:W-:-:S04]  /*0ce0*/  SEL R9, RZ, 0x80000000, P0 ;  /* 0x80000000ff097807 */ /* 0x000fc80000000000 */
[----:B------:R-:W-:-:S05]  /*0cf0*/  LOP3.LUT R9, R9, R16, RZ, 0xfc, !PT ;  /* 0x0000001009097212 */ /* 0x000fca00078efcff */
[----:B------:R-:W-:Y:S01]  /*0d00*/  STG.E.64 desc[UR8][R12.64], R8 ;  /* 0x000000080c007986 */ /* 0x000fe2000c101b08 */
[----:B------:R-:W-:Y:S05]  /*0d10*/  EXIT ;  /* 0x000000000000794d */ /* 0x000fea0003800000 */
.L_x_5:
[----:B------:R-:W-:-:S00]  /*0d20*/  BRA `(.L_x_5) ;  /* 0xfffffffc00fc7947 */ /* 0x000fc0000383ffff */
[----:B------:R-:W-:-:S00]  /*0d30*/  NOP ;  /* 0x0000000000007918 */ /* 0x000fc00000000000 */
        /* <DEDUP_REMOVED lines=12> */
.L_x_6:


//--------------------- .nv.shared.reserved.0     --------------------------
	.section	.nv.shared.reserved.0,"aw",@nobits
	.weak		__nv_reservedSMEM_offset_0_alias
	.size		__nv_reservedSMEM_offset_0_alias, 0, 64
	.other		__nv_reservedSMEM_offset_0_alias,@"STO_CUDA_RESERVED_SHARED STV_DEFAULT"
__nv_reservedSMEM_offset_0_alias:
	.zero		0
	.zero		64


//--------------------- .nv.constant0._Z19game_of_life_kernelPKmPmi --------------------------
	.section	.nv.constant0._Z19game_of_life_kernelPKmPmi,"a",@progbits
	.sectionflags	@""
	.align	4
.nv.constant0._Z19game_of_life_kernelPKmPmi:
	.zero		916


//--------------------- SYMBOLS --------------------------

	.type		.nv.reservedSmem.offset0,@object
	.size		.nv.reservedSmem.offset0,0x4
